//
// Generated by NVIDIA NVVM Compiler
//
// Compiler Build ID: CL-36424714
// Cuda compilation tools, release 13.0, V13.0.88
// Based on NVVM 20.0.0
//

.version 9.0
.target sm_100
.address_size 64

	// .globl	_Z3dctPfS_S_i
// _ZZ3dctPfS_S_iE7shared0 has been demoted

.visible .entry _Z3dctPfS_S_i(
	.param .u64 .ptr .align 1 _Z3dctPfS_S_i_param_0,
	.param .u64 .ptr .align 1 _Z3dctPfS_S_i_param_1,
	.param .u64 .ptr .align 1 _Z3dctPfS_S_i_param_2,
	.param .u32 _Z3dctPfS_S_i_param_3
)
{
	.reg .b32 	%r<13>;
	.reg .b32 	%f<18>;
	.reg .b64 	%rd<8>;
	// demoted variable
	.shared .align 4 .b8 _ZZ3dctPfS_S_iE7shared0[64];
	ld.param.u64 	%rd1, [_Z3dctPfS_S_i_param_0];
	ld.param.u64 	%rd2, [_Z3dctPfS_S_i_param_2];
	cvta.to.global.u64 	%rd3, %rd1;
	mov.u32 	%r1, %ctaid.y;
	mov.u32 	%r2, %tid.y;
	add.s32 	%r3, %r1, %r2;
	shl.b32 	%r4, %r3, 11;
	mov.u32 	%r5, %ctaid.x;
	shl.b32 	%r6, %r5, 4;
	mov.u32 	%r7, %tid.x;
	add.s32 	%r8, %r6, %r7;
	add.s32 	%r9, %r4, %r8;
	mul.wide.u32 	%rd4, %r9, 4;
	add.s64 	%rd5, %rd3, %rd4;
	ld.global.f32 	%f1, [%rd5];
	shl.b32 	%r10, %r7, 2;
	mov.u32 	%r11, _ZZ3dctPfS_S_iE7shared0;
	add.s32 	%r12, %r11, %r10;
	st.shared.f32 	[%r12], %f1;
	ld.shared.f32 	%f2, [_ZZ3dctPfS_S_iE7shared0];
	add.f32 	%f3, %f2, 0f00000000;
	ld.shared.f32 	%f4, [_ZZ3dctPfS_S_iE7shared0+4];
	add.f32 	%f5, %f3, %f4;
	ld.shared.f32 	%f6, [_ZZ3dctPfS_S_iE7shared0+8];
	add.f32 	%f7, %f5, %f6;
	ld.shared.f32 	%f8, [_ZZ3dctPfS_S_iE7shared0+12];
	add.f32 	%f9, %f7, %f8;
	ld.shared.f32 	%f10, [_ZZ3dctPfS_S_iE7shared0+16];
	add.f32 	%f11, %f9, %f10;
	ld.shared.f32 	%f12, [_ZZ3dctPfS_S_iE7shared0+20];
	add.f32 	%f13, %f11, %f12;
	ld.shared.f32 	%f14, [_ZZ3dctPfS_S_iE7shared0+24];
	add.f32 	%f15, %f13, %f14;
	ld.shared.f32 	%f16, [_ZZ3dctPfS_S_iE7shared0+28];
	add.f32 	%f17, %f15, %f16;
	cvta.to.global.u64 	%rd6, %rd2;
	add.s64 	%rd7, %rd6, %rd4;
	st.global.f32 	[%rd7], %f17;
	ret;

}


// ===== COMPILED SASS (sm_100) =====

	.target	sm_100

	.elftype	@"ET_EXEC"


//--------------------- .note.nv.tkinfo           --------------------------
	.section	.note.nv.tkinfo,"",@"SHT_NOTE"
	.sectionflags	@"SHF_NOTE_NV_TKINFO"
	.tkinfo
        /*0018*/ 	.word	0x00000002
        /*0030*/ 	.string	""
        /*0030*/ 	.string	"ptxas"
        /*0030*/ 	.string	"Cuda compilation tools, release 13.0, V13.0.88"
        /*0030*/ 	.string	"Build cuda_13.0.r13.0/compiler.36424714_0"
        /*0030*/ 	.string	"-arch sm_100 -m 64 "



//--------------------- .note.nv.cuinfo           --------------------------
	.section	.note.nv.cuinfo,"",@"SHT_NOTE"
	.sectionflags	@"SHF_NOTE_NV_CUINFO"
        /*0018*/ 	.short	0x0002
        /*001a*/ 	.short	0x0064
        /*001c*/ 	.short	0x0082
	.zero		2


//--------------------- .nv.info                  --------------------------
	.section	.nv.info,"",@"SHT_CUDA_INFO"
	.align	4


	//----- nvinfo : EIATTR_REGCOUNT
	.align		4
        /*0000*/ 	.byte	0x04, 0x2f
        /*0002*/ 	.short	(.L_1 - .L_0)
	.align		4
.L_0:
        /*0004*/ 	.word	index@(_Z3dctPfS_S_i)
        /*0008*/ 	.word	0x00000014


	//----- nvinfo : EIATTR_FRAME_SIZE
	.align		4
.L_1:
        /*000c*/ 	.byte	0x04, 0x11
        /*000e*/ 	.short	(.L_3 - .L_2)
	.align		4
.L_2:
        /*0010*/ 	.word	index@(_Z3dctPfS_S_i)
        /*0014*/ 	.word	0x00000000


	//----- nvinfo : EIATTR_MIN_STACK_SIZE
	.align		4
.L_3:
        /*0018*/ 	.byte	0x04, 0x12
        /*001a*/ 	.short	(.L_5 - .L_4)
	.align		4
.L_4:
        /*001c*/ 	.word	index@(_Z3dctPfS_S_i)
        /*0020*/ 	.word	0x00000000
.L_5:


//--------------------- .nv.compat                --------------------------
	.section	.nv.compat,"",@"SHT_CUDA_COMPAT_INFO"
	.align	4
        /*0000*/ 	.byte	0x02, 0x09, 0x00, 0x00, 0x02, 0x02, 0x01, 0x00, 0x02, 0x05, 0x05, 0x00, 0x03, 0x07, 0x01, 0x01
        /*0010*/ 	.byte	0x02, 0x03, 0x00, 0x00, 0x02, 0x06, 0x01, 0x00, 0x04, 0x0b, 0x08, 0x00, 0x09, 0x00, 0x00, 0x00
        /*0020*/ 	.byte	0x00, 0x00, 0x00, 0x00


//--------------------- .nv.info._Z3dctPfS_S_i    --------------------------
	.section	.nv.info._Z3dctPfS_S_i,"",@"SHT_CUDA_INFO"
	.sectionflags	@""
	.align	4


	//----- nvinfo : EIATTR_CUDA_API_VERSION
	.align		4
        /*0000*/ 	.byte	0x04, 0x37
        /*0002*/ 	.short	(.L_7 - .L_6)
.L_6:
        /*0004*/ 	.word	0x00000082


	//----- nvinfo : EIATTR_KPARAM_INFO
	.align		4
.L_7:
        /*0008*/ 	.byte	0x04, 0x17
        /*000a*/ 	.short	(.L_9 - .L_8)
.L_8:
        /*000c*/ 	.word	0x00000000
        /*0010*/ 	.short	0x0003
        /*0012*/ 	.short	0x0018
        /*0014*/ 	.byte	0x00, 0xf0, 0x11, 0x00


	//----- nvinfo : EIATTR_KPARAM_INFO
	.align		4
.L_9:
        /*0018*/ 	.byte	0x04, 0x17
        /*001a*/ 	.short	(.L_11 - .L_10)
.L_10:
        /*001c*/ 	.word	0x00000000
        /*0020*/ 	.short	0x0002
        /*0022*/ 	.short	0x0010
        /*0024*/ 	.byte	0x00, 0xf5, 0x21, 0x00


	//----- nvinfo : EIATTR_KPARAM_INFO
	.align		4
.L_11:
        /*0028*/ 	.byte	0x04, 0x17
        /*002a*/ 	.short	(.L_13 - .L_12)
.L_12:
        /*002c*/ 	.word	0x00000000
        /*0030*/ 	.short	0x0001
        /*0032*/ 	.short	0x0008
        /*0034*/ 	.byte	0x00, 0xf5, 0x21, 0x00


	//----- nvinfo : EIATTR_KPARAM_INFO
	.align		4
.L_13:
        /*0038*/ 	.byte	0x04, 0x17
        /*003a*/ 	.short	(.L_15 - .L_14)
.L_14:
        /*003c*/ 	.word	0x00000000
        /*0040*/ 	.short	0x0000
        /*0042*/ 	.short	0x0000
        /*0044*/ 	.byte	0x00, 0xf5, 0x21, 0x00


	//----- nvinfo : EIATTR_SPARSE_MMA_MASK
	.align		4
.L_15:
        /*0048*/ 	.byte	0x03, 0x50
        /*004a*/ 	.short	0x0000


	//----- nvinfo : EIATTR_MAXREG_COUNT
	.align		4
        /*004c*/ 	.byte	0x03, 0x1b
        /*004e*/ 	.short	0x00ff


	//----- nvinfo : EIATTR_MERCURY_ISA_VERSION
	.align		4
        /*0050*/ 	.byte	0x03, 0x5f
        /*0052*/ 	.short	0x0101


	//----- nvinfo : EIATTR_VRC_CTA_INIT_COUNT
	.align		4
        /*0054*/ 	.byte	0x02, 0x4a
	.zero		1
	.zero		1


	//----- nvinfo : EIATTR_EXIT_INSTR_OFFSETS
	.align		4
        /*0058*/ 	.byte	0x04, 0x1c
        /*005a*/ 	.short	(.L_17 - .L_16)


	//   ....[0]....
.L_16:
        /*005c*/ 	.word	0x000001e0


	//----- nvinfo : EIATTR_CBANK_PARAM_SIZE
	.align		4
.L_17:
        /*0060*/ 	.byte	0x03, 0x19
        /*0062*/ 	.short	0x001c


	//----- nvinfo : EIATTR_PARAM_CBANK
	.align		4
        /*0064*/ 	.byte	0x04, 0x0a
        /*0066*/ 	.short	(.L_19 - .L_18)
	.align		4
.L_18:
        /*0068*/ 	.word	index@(.nv.constant0._Z3dctPfS_S_i)
        /*006c*/ 	.short	0x0380
        /*006e*/ 	.short	0x001c


	//----- nvinfo : EIATTR_SW_WAR
	.align		4
.L_19:
        /*0070*/ 	.byte	0x04, 0x36
        /*0072*/ 	.short	(.L_21 - .L_20)
.L_20:
        /*0074*/ 	.word	0x00000008
.L_21:


//--------------------- .nv.callgraph             --------------------------
	.section	.nv.callgraph,"",@"SHT_CUDA_CALLGRAPH"
	.align	4
	.sectionentsize	8
	.align		4
        /*0000*/ 	.word	0x00000000
	.align		4
        /*0004*/ 	.word	0xffffffff
	.align		4
        /*0008*/ 	.word	0x00000000
	.align		4
        /*000c*/ 	.word	0xfffffffe
	.align		4
        /*0010*/ 	.word	0x00000000
	.align		4
        /*0014*/ 	.word	0xfffffffd
	.align		4
        /*0018*/ 	.word	0x00000000
	.align		4
        /*001c*/ 	.word	0xfffffffc


//--------------------- .text._Z3dctPfS_S_i       --------------------------
	.section	.text._Z3dctPfS_S_i,"ax",@progbits
	.align	128
        .global         _Z3dctPfS_S_i
        .type           _Z3dctPfS_S_i,@function
        .size           _Z3dctPfS_S_i,(.L_x_1 - _Z3dctPfS_S_i)
        .other          _Z3dctPfS_S_i,@"STO_CUDA_ENTRY STV_DEFAULT"
_Z3dctPfS_S_i:
.text._Z3dctPfS_S_i:
[----:B------:R-:W-:Y:S01]  /*0000*/  LDC R1, c[0x0][0x37c] ;  /* 0x0000df00ff017b82 */ /* 0x000fe20000000800 */
[----:B------:R-:W0:Y:S07]  /*0010*/  S2R R0, SR_TID.Y ;  /* 0x0000000000007919 */ /* 0x000e2e0000002200 */
[----:B------:R-:W0:Y:S01]  /*0020*/  S2UR UR4, SR_CTAID.Y ;  /* 0x00000000000479c3 */ /* 0x000e220000002600 */
[----:B------:R-:W1:Y:S01]  /*0030*/  LDCU.64 UR6, c[0x0][0x358] ;  /* 0x00006b00ff0677ac */ /* 0x000e620008000a00 */
[----:B------:R-:W2:Y:S01]  /*0040*/  S2R R5, SR_CTAID.X ;  /* 0x0000000000057919 */ /* 0x000ea20000002500 */
[----:B------:R-:W2:Y:S05]  /*0050*/  S2R R4, SR_TID.X ;  /* 0x0000000000047919 */ /* 0x000eaa0000002100 */
[----:B------:R-:W3:Y:S08]  /*0060*/  LDC.64 R2, c[0x0][0x380] ;  /* 0x0000e000ff027b82 */ /* 0x000ef00000000a00 */
[----:B------:R-:W4:Y:S08]  /*0070*/  S2UR UR5, SR_CgaCtaId ;  /* 0x00000000000579c3 */ /* 0x000f300000008800 */
[----:B------:R-:W5:Y:S01]  /*0080*/  LDC.64 R12, c[0x0][0x390] ;  /* 0x0000e400ff0c7b82 */ /* 0x000f620000000a00 */
[----:B0-----:R-:W-:-:S02]  /*0090*/  IADD3 R0, PT, PT, R0, UR4, RZ ;  /* 0x0000000400007c10 */ /* 0x001fc4000fffe0ff */
[----:B--2---:R-:W-:-:S04]  /*00a0*/  LEA R5, R5, R4, 0x4 ;  /* 0x0000000405057211 */ /* 0x004fc800078e20ff */
[----:B------:R-:W-:-:S05]  /*00b0*/  LEA R15, R0, R5, 0xb ;  /* 0x00000005000f7211 */ /* 0x000fca00078e58ff */
[----:B---3--:R-:W-:-:S06]  /*00c0*/  IMAD.WIDE.U32 R2, R15, 0x4, R2 ;  /* 0x000000040f027825 */ /* 0x008fcc00078e0002 */
[----:B-1----:R-:W2:Y:S01]  /*00d0*/  LDG.E R2, desc[UR6][R2.64] ;  /* 0x0000000602027981 */ /* 0x002ea2000c1e1900 */
[----:B------:R-:W-:Y:S02]  /*00e0*/  UMOV UR4, 0x400 ;  /* 0x0000040000047882 */ /* 0x000fe40000000000 */
[----:B----4-:R-:W-:-:S06]  /*00f0*/  ULEA UR4, UR5, UR4, 0x18 ;  /* 0x0000000405047291 */ /* 0x010fcc000f8ec0ff */
[----:B------:R-:W-:-:S05]  /*0100*/  LEA R17, R4, UR4, 0x2 ;  /* 0x0000000404117c11 */ /* 0x000fca000f8e10ff */
[----:B--2---:R5:W-:Y:S04]  /*0110*/  STS [R17], R2 ;  /* 0x0000000211007388 */ /* 0x004be80000000800 */
[----:B------:R-:W0:Y:S04]  /*0120*/  LDS.128 R8, [UR4] ;  /* 0x00000004ff087984 */ /* 0x000e280008000c00 */
[----:B------:R-:W1:Y:S01]  /*0130*/  LDS.128 R4, [UR4+0x10] ;  /* 0x00001004ff047984 */ /* 0x000e620008000c00 */
[----:B-----5:R-:W-:-:S04]  /*0140*/  IMAD.WIDE.U32 R2, R15, 0x4, R12 ;  /* 0x000000040f027825 */ /* 0x020fc800078e000c */
[----:B0-----:R-:W-:-:S04]  /*0150*/  FADD R8, RZ, R8 ;  /* 0x00000008ff087221 */ /* 0x001fc80000000000 */
[----:B------:R-:W-:-:S04]  /*0160*/  FADD R9, R8, R9 ;  /* 0x0000000908097221 */ /* 0x000fc80000000000 */
[----:B------:R-:W-:-:S04]  /*0170*/  FADD R10, R9, R10 ;  /* 0x0000000a090a7221 */ /* 0x000fc80000000000 */
[----:B------:R-:W-:-:S04]  /*0180*/  FADD R11, R10, R11 ;  /* 0x0000000b0a0b7221 */ /* 0x000fc80000000000 */
[----:B-1----:R-:W-:-:S04]  /*0190*/  FADD R4, R11, R4 ;  /* 0x000000040b047221 */ /* 0x002fc80000000000 */
[----:B------:R-:W-:-:S04]  /*01a0*/  FADD R5, R4, R5 ;  /* 0x0000000504057221 */ /* 0x000fc80000000000 */
[----:B------:R-:W-:-:S04]  /*01b0*/  FADD R6, R5, R6 ;  /* 0x0000000605067221 */ /* 0x000fc80000000000 */
[----:B------:R-:W-:-:S05]  /*01c0*/  FADD R7, R6, R7 ;  /* 0x0000000706077221 */ /* 0x000fca0000000000 */
[----:B------:R-:W-:Y:S01]  /*01d0*/  STG.E desc[UR6][R2.64], R7 ;  /* 0x0000000702007986 */ /* 0x000fe2000c101906 */
[----:B------:R-:W-:Y:S05]  /*01e0*/  EXIT ;  /* 0x000000000000794d */ /* 0x000fea0003800000 */
.L_x_0:
[----:B------:R-:W-:-:S00]  /*01f0*/  BRA `(.L_x_0) ;  /* 0xfffffffc00fc7947 */ /* 0x000fc0000383ffff */
[----:B------:R-:W-:-:S00]  /*0200*/  NOP ;  /* 0x0000000000007918 */ /* 0x000fc00000000000 */
[----:B------:R-:W-:-:S00]  /*0210*/  NOP ;  /* 0x0000000000007918 */ /* 0x000fc00000000000 */
[----:B------:R-:W-:-:S00]  /*0220*/  NOP ;  /* 0x0000000000007918 */ /* 0x000fc00000000000 */
[----:B------:R-:W-:-:S00]  /*0230*/  NOP ;  /* 0x0000000000007918 */ /* 0x000fc00000000000 */
[----:B------:R-:W-:-:S00]  /*0240*/  NOP ;  /* 0x0000000000007918 */ /* 0x000fc00000000000 */
[----:B------:R-:W-:-:S00]  /*0250*/  NOP ;  /* 0x0000000000007918 */ /* 0x000fc00000000000 */
[----:B------:R-:W-:-:S00]  /*0260*/  NOP ;  /* 0x0000000000007918 */ /* 0x000fc00000000000 */
[----:B------:R-:W-:-:S00]  /*0270*/  NOP ;  /* 0x0000000000007918 */ /* 0x000fc00000000000 */
.L_x_1:


//--------------------- .nv.shared._Z3dctPfS_S_i  --------------------------
	.section	.nv.shared._Z3dctPfS_S_i,"aw",@nobits
	.sectionflags	@""
	.align	4
.nv.shared._Z3dctPfS_S_i:
	.zero		1088


//--------------------- .nv.shared.reserved.0     --------------------------
	.section	.nv.shared.reserved.0,"aw",@nobits
	.weak		__nv_reservedSMEM_offset_0_alias
	.size		__nv_reservedSMEM_offset_0_alias, 0, 64
	.other		__nv_reservedSMEM_offset_0_alias,@"STO_CUDA_RESERVED_SHARED STV_DEFAULT"
__nv_reservedSMEM_offset_0_alias:
	.zero		0
	.zero		64


//--------------------- .nv.constant0._Z3dctPfS_S_i --------------------------
	.section	.nv.constant0._Z3dctPfS_S_i,"a",@progbits
	.sectionflags	@""
	.align	4
.nv.constant0._Z3dctPfS_S_i:
	.zero		924


//--------------------- SYMBOLS --------------------------

	.type		.nv.reservedSmem.offset0,@object
	.size		.nv.reservedSmem.offset0,0x4
	.type		.nv.reservedSmem.cap,@object
	.size		.nv.reservedSmem.cap,0x4
